	.headerflags	@"EF_CUDA_TEXMODE_UNIFIED EF_CUDA_64BIT_ADDRESS EF_CUDA_ACCELERATORS EF_CUDA_SM90 EF_CUDA_VIRTUAL_SM(EF_CUDA_SM90)"
	.elftype	@"ET_EXEC"


//--------------------- .nv.info                  --------------------------
	.section	.nv.info,"",@"SHT_CUDA_INFO"
	.align	4


	//----- nvinfo : EIATTR_REGCOUNT
	.align		4
        /*0000*/ 	.byte	0x04, 0x2f
        /*0002*/ 	.short	(.L_1 - .L_0)
	.align		4
.L_0:
        /*0004*/ 	.word	index@(triton_poi_fused_convolution_div_max_pool2d_with_indices_relu_sub_31)
        /*0008*/ 	.word	0x00000020


	//----- nvinfo : EIATTR_MIN_STACK_SIZE
	.align		4
.L_1:
        /*000c*/ 	.byte	0x04, 0x12
        /*000e*/ 	.short	(.L_3 - .L_2)
	.align		4
.L_2:
        /*0010*/ 	.word	index@(triton_poi_fused_convolution_div_max_pool2d_with_indices_relu_sub_31)
        /*0014*/ 	.word	0x00000000


	//----- nvinfo : EIATTR_FRAME_SIZE
	.align		4
.L_3:
        /*0018*/ 	.byte	0x04, 0x11
        /*001a*/ 	.short	(.L_5 - .L_4)
	.align		4
.L_4:
        /*001c*/ 	.word	index@(triton_poi_fused_convolution_div_max_pool2d_with_indices_relu_sub_31)
        /*0020*/ 	.word	0x00000000


	//----- nvinfo : EIATTR_MIN_STACK_SIZE
	.align		4
.L_5:
        /*0024*/ 	.byte	0x04, 0x12
        /*0026*/ 	.short	(.L_7 - .L_6)
	.align		4
.L_6:
        /*0028*/ 	.word	index@(triton_poi_fused_convolution_div_max_pool2d_with_indices_relu_sub_31)
        /*002c*/ 	.word	0x00000000
.L_7:


//--------------------- .nv.info.triton_poi_fused_convolution_div_max_pool2d_with_indices_relu_sub_31 --------------------------
	.section	.nv.info.triton_poi_fused_convolution_div_max_pool2d_with_indices_relu_sub_31,"",@"SHT_CUDA_INFO"
	.sectionflags	@""
	.align	4


	//----- nvinfo : EIATTR_CUDA_API_VERSION
	.align		4
        /*0000*/ 	.byte	0x04, 0x37
        /*0002*/ 	.short	(.L_9 - .L_8)
.L_8:
        /*0004*/ 	.word	0x0000007c


	//----- nvinfo : EIATTR_KPARAM_INFO
	.align		4
.L_9:
        /*0008*/ 	.byte	0x04, 0x17
        /*000a*/ 	.short	(.L_11 - .L_10)
.L_10:
        /*000c*/ 	.word	0x00000000
        /*0010*/ 	.short	0x0004
        /*0012*/ 	.short	0x001c
        /*0014*/ 	.byte	0x00, 0xf0, 0x11, 0x00


	//----- nvinfo : EIATTR_KPARAM_INFO
	.align		4
.L_11:
        /*0018*/ 	.byte	0x04, 0x17
        /*001a*/ 	.short	(.L_13 - .L_12)
.L_12:
        /*001c*/ 	.word	0x00000000
        /*0020*/ 	.short	0x0003
        /*0022*/ 	.short	0x0018
        /*0024*/ 	.byte	0x00, 0xf0, 0x11, 0x00


	//----- nvinfo : EIATTR_KPARAM_INFO
	.align		4
.L_13:
        /*0028*/ 	.byte	0x04, 0x17
        /*002a*/ 	.short	(.L_15 - .L_14)
.L_14:
        /*002c*/ 	.word	0x00000000
        /*0030*/ 	.short	0x0002
        /*0032*/ 	.short	0x0010
        /*0034*/ 	.byte	0x00, 0xf4, 0x21, 0x00


	//----- nvinfo : EIATTR_KPARAM_INFO
	.align		4
.L_15:
        /*0038*/ 	.byte	0x04, 0x17
        /*003a*/ 	.short	(.L_17 - .L_16)
.L_16:
        /*003c*/ 	.word	0x00000000
        /*0040*/ 	.short	0x0001
        /*0042*/ 	.short	0x0008
        /*0044*/ 	.byte	0x00, 0xf4, 0x21, 0x00


	//----- nvinfo : EIATTR_KPARAM_INFO
	.align		4
.L_17:
        /*0048*/ 	.byte	0x04, 0x17
        /*004a*/ 	.short	(.L_19 - .L_18)
.L_18:
        /*004c*/ 	.word	0x00000000
        /*0050*/ 	.short	0x0000
        /*0052*/ 	.short	0x0000
        /*0054*/ 	.byte	0x00, 0xf4, 0x21, 0x00


	//----- nvinfo : EIATTR_SPARSE_MMA_MASK
	.align		4
.L_19:
        /*0058*/ 	.byte	0x03, 0x50
        /*005a*/ 	.short	0x0000


	//----- nvinfo : EIATTR_MAXREG_COUNT
	.align		4
        /*005c*/ 	.byte	0x03, 0x1b
        /*005e*/ 	.short	0x00ff


	//----- nvinfo : EIATTR_EXIT_INSTR_OFFSETS
	.align		4
        /*0060*/ 	.byte	0x04, 0x1c
        /*0062*/ 	.short	(.L_21 - .L_20)


	//   ....[0]....
.L_20:
        /*0064*/ 	.word	0x00000c10


	//----- nvinfo : EIATTR_REQNTID
	.align		4
.L_21:
        /*0068*/ 	.byte	0x04, 0x10
        /*006a*/ 	.short	(.L_23 - .L_22)
.L_22:
        /*006c*/ 	.word	0x00000100
        /*0070*/ 	.word	0x00000001
        /*0074*/ 	.word	0x00000001


	//----- nvinfo : EIATTR_CBANK_PARAM_SIZE
	.align		4
.L_23:
        /*0078*/ 	.byte	0x03, 0x19
        /*007a*/ 	.short	0x0020


	//----- nvinfo : EIATTR_PARAM_CBANK
	.align		4
        /*007c*/ 	.byte	0x04, 0x0a
        /*007e*/ 	.short	(.L_25 - .L_24)
	.align		4
.L_24:
        /*0080*/ 	.word	index@(.nv.constant0.triton_poi_fused_convolution_div_max_pool2d_with_indices_relu_sub_31)
        /*0084*/ 	.short	0x0210
        /*0086*/ 	.short	0x0020


	//----- nvinfo : EIATTR_SW_WAR
	.align		4
.L_25:
        /*0088*/ 	.byte	0x04, 0x36
        /*008a*/ 	.short	(.L_27 - .L_26)
.L_26:
        /*008c*/ 	.word	0x00000008
.L_27:


//--------------------- .nv.callgraph             --------------------------
	.section	.nv.callgraph,"",@"SHT_CUDA_CALLGRAPH"
	.align	4
	.sectionentsize	8
	.align		4
        /*0000*/ 	.word	0x00000000
	.align		4
        /*0004*/ 	.word	0xffffffff
	.align		4
        /*0008*/ 	.word	0x00000000
	.align		4
        /*000c*/ 	.word	0xfffffffe
	.align		4
        /*0010*/ 	.word	0x00000000
	.align		4
        /*0014*/ 	.word	0xfffffffd
	.align		4
        /*0018*/ 	.word	0x00000000
	.align		4
        /*001c*/ 	.word	0xfffffffc


//--------------------- .text.triton_poi_fused_convolution_div_max_pool2d_with_indices_relu_sub_31 --------------------------
	.section	.text.triton_poi_fused_convolution_div_max_pool2d_with_indices_relu_sub_31,"ax",@progbits
	.sectionflags	@"SHF_BARRIERS=1"
	.align	128
        .global         triton_poi_fused_convolution_div_max_pool2d_with_indices_relu_sub_31
        .type           triton_poi_fused_convolution_div_max_pool2d_with_indices_relu_sub_31,@function
        .size           triton_poi_fused_convolution_div_max_pool2d_with_indices_relu_sub_31,(.L_x_1 - triton_poi_fused_convolution_div_max_pool2d_with_indices_relu_sub_31)
        .other          triton_poi_fused_convolution_div_max_pool2d_with_indices_relu_sub_31,@"STO_CUDA_ENTRY STV_DEFAULT"
triton_poi_fused_convolution_div_max_pool2d_with_indices_relu_sub_31:
.text.triton_poi_fused_convolution_div_max_pool2d_with_indices_relu_sub_31:
[----:B------:R-:W-:Y:S01]  /*0000*/  LDC R1, c[0x0][0x28] ;  /* 0x00000a00ff017b82 */ /* 0x000fe20000000800 */
[----:B------:R-:W1:Y:S07]  /*0010*/  S2R R21, SR_TID.X ;  /* 0x0000000000157919 */ /* 0x000e6e0000002100 */
[----:B------:R-:W2:Y:S01]  /*0020*/  LDC.64 R12, c[0x0][0x210] ;  /* 0x00008400ff0c7b82 */ /* 0x000ea20000000a00 */
[----:B------:R-:W-:Y:S01]  /*0030*/  ULDC.64 UR6, c[0x0][0x208] ;  /* 0x0000820000067ab9 */ /* 0x000fe20000000a00 */
[----:B------:R-:W3:Y:S01]  /*0040*/  S2R R20, SR_CTAID.Y ;  /* 0x0000000000147919 */ /* 0x000ee20000002600 */
[----:B------:R-:W4:Y:S01]  /*0050*/  S2R R0, SR_CTAID.X ;  /* 0x0000000000007919 */ /* 0x000f220000002500 */
[----:B-1----:R-:W-:Y:S01]  /*0060*/  IMAD.SHL.U32 R2, R21, 0x4, RZ ;  /* 0x0000000415027824 */ /* 0x002fe200078e00ff */
[----:B------:R-:W-:-:S02]  /*0070*/  SHF.R.U32.HI R6, RZ, 0x6, R21 ;  /* 0x00000006ff067819 */ /* 0x000fc40000011615 */
[--C-:B---3--:R-:W-:Y:S02]  /*0080*/  SHF.R.S32.HI R22, RZ, 0x17, R20.reuse ;  /* 0x00000017ff167819 */ /* 0x108fe40000011414 */
[----:B------:R-:W-:Y:S02]  /*0090*/  LOP3.LUT R3, R2, 0xfc, RZ, 0xc0, !PT ;  /* 0x000000fc02037812 */ /* 0x000fe400078ec0ff */
[----:B------:R-:W-:Y:S02]  /*00a0*/  SGXT R22, R22, 0x1 ;  /* 0x000000011616781a */ /* 0x000fe40000000200 */
[----:B------:R-:W-:Y:S01]  /*00b0*/  PRMT R5, R3, 0x6540, R20 ;  /* 0x0000654003057816 */ /* 0x000fe20000000014 */
[----:B----4-:R-:W-:Y:S01]  /*00c0*/  IMAD.SHL.U32 R3, R0, 0x10, RZ ;  /* 0x0000001000037824 */ /* 0x010fe200078e00ff */
[----:B------:R-:W-:Y:S02]  /*00d0*/  SGXT.U32 R0, R6, 0x2 ;  /* 0x000000020600781a */ /* 0x000fe40000000000 */
[----:B------:R-:W-:-:S04]  /*00e0*/  LEA.HI R4, R22, R5, RZ, 0x8 ;  /* 0x0000000516047211 */ /* 0x000fc800078f40ff */
[C---:B------:R-:W-:Y:S01]  /*00f0*/  LOP3.LUT R6, R4.reuse, 0xffffff00, RZ, 0xc0, !PT ;  /* 0xffffff0004067812 */ /* 0x040fe200078ec0ff */
[----:B------:R-:W-:Y:S01]  /*0100*/  IMAD.SHL.U32 R7, R4, 0x4000, RZ ;  /* 0x0000400004077824 */ /* 0x000fe200078e00ff */
[----:B------:R-:W-:-:S04]  /*0110*/  LOP3.LUT R4, R3, R0, RZ, 0xfc, !PT ;  /* 0x0000000003047212 */ /* 0x000fc800078efcff */
[----:B------:R-:W-:-:S04]  /*0120*/  LOP3.LUT R7, R7, 0xffc00000, RZ, 0xc0, !PT ;  /* 0xffc0000007077812 */ /* 0x000fc800078ec0ff */
[----:B------:R-:W-:-:S05]  /*0130*/  IADD3 R7, R7, R5, -R6 ;  /* 0x0000000507077210 */ /* 0x000fca0007ffe806 */
[----:B------:R-:W-:-:S04]  /*0140*/  IMAD R11, R4, 0x100, R7 ;  /* 0x00000100040b7824 */ /* 0x000fc800078e0207 */
[----:B--2---:R-:W-:-:S04]  /*0150*/  IMAD.WIDE R4, R11, 0x4, R12 ;  /* 0x000000040b047825 */ /* 0x004fc800078e020c */
[C---:B------:R-:W-:Y:S02]  /*0160*/  VIADD R9, R11.reuse, 0x400 ;  /* 0x000004000b097836 */ /* 0x040fe40000000000 */
[----:B------:R-:W-:Y:S01]  /*0170*/  VIADD R15, R11, 0x800 ;  /* 0x000008000b0f7836 */ /* 0x000fe20000000000 */
[----:B------:R-:W2:Y:S01]  /*0180*/  LDG.E.EL.128 R4, desc[UR6][R4.64] ;  /* 0x0000000604047981 */ /* 0x000ea2000c2e1d00 */
[----:B------:R-:W-:-:S04]  /*0190*/  IMAD.WIDE R8, R9, 0x4, R12 ;  /* 0x0000000409087825 */ /* 0x000fc800078e020c */
[----:B------:R-:W-:Y:S02]  /*01a0*/  VIADD R17, R11, 0xc00 ;  /* 0x00000c000b117836 */ /* 0x000fe40000000000 */
[--C-:B------:R-:W-:Y:S01]  /*01b0*/  IMAD.WIDE R14, R15, 0x4, R12.reuse ;  /* 0x000000040f0e7825 */ /* 0x100fe200078e020c */
[----:B------:R-:W3:Y:S03]  /*01c0*/  LDG.E.EL.128 R8, desc[UR6][R8.64] ;  /* 0x0000000608087981 */ /* 0x000ee6000c2e1d00 */
[----:B------:R-:W-:Y:S02]  /*01d0*/  IMAD.WIDE R16, R17, 0x4, R12 ;  /* 0x0000000411107825 */ /* 0x000fe400078e020c */
[----:B------:R-:W4:Y:S04]  /*01e0*/  LDG.E.EL.128 R12, desc[UR6][R14.64] ;  /* 0x000000060e0c7981 */ /* 0x000f28000c2e1d00 */
[----:B------:R-:W5:Y:S01]  /*01f0*/  LDG.E.EL.128 R16, desc[UR6][R16.64] ;  /* 0x0000000610107981 */ /* 0x000f62000c2e1d00 */
[----:B------:R-:W1:Y:S01]  /*0200*/  S2UR UR5, SR_CgaCtaId ;  /* 0x00000000000579c3 */ /* 0x000e620000008800 */
[C---:B------:R-:W-:Y:S01]  /*0210*/  PRMT R25, R21.reuse, 0x6540, R20 ;  /* 0x0000654015197816 */ /* 0x040fe20000000014 */
[----:B------:R-:W-:Y:S01]  /*0220*/  IMAD.SHL.U32 R23, R21, 0x40, RZ ;  /* 0x0000004015177824 */ /* 0x000fe200078e00ff */
[----:B------:R-:W-:-:S02]  /*0230*/  UMOV UR4, 0x400 ;  /* 0x0000040000047882 */ /* 0x000fc40000000000 */
[----:B------:R-:W-:Y:S02]  /*0240*/  LEA.HI R22, R22, R25, RZ, 0x8 ;  /* 0x0000001916167211 */ /* 0x000fe400078f40ff */
[----:B------:R-:W-:Y:S02]  /*0250*/  LOP3.LUT R23, R23, 0xfc0, RZ, 0xc0, !PT ;  /* 0x00000fc017177812 */ /* 0x000fe400078ec0ff */
[----:B------:R-:W-:Y:S02]  /*0260*/  LOP3.LUT R22, R22, 0xffffff00, RZ, 0xc0, !PT ;  /* 0xffffff0016167812 */ /* 0x000fe400078ec0ff */
[C---:B------:R-:W-:Y:S02]  /*0270*/  LOP3.LUT R24, R23.reuse, 0x20, RZ, 0xfc, !PT ;  /* 0x0000002017187812 */ /* 0x040fe400078efcff */
[----:B------:R-:W-:Y:S01]  /*0280*/  LOP3.LUT R26, R23, 0x30, RZ, 0xfc, !PT ;  /* 0x00000030171a7812 */ /* 0x000fe200078efcff */
[----:B------:R-:W-:Y:S01]  /*0290*/  IMAD.IADD R25, R25, 0x1, -R22 ;  /* 0x0000000119197824 */ /* 0x000fe200078e0a16 */
[----:B------:R-:W-:-:S02]  /*02a0*/  LOP3.LUT R22, R23, 0x10, RZ, 0xfc, !PT ;  /* 0x0000001017167812 */ /* 0x000fc400078efcff */
[----:B------:R-:W-:Y:S01]  /*02b0*/  LOP3.LUT R0, R23, R0, RZ, 0xfc, !PT ;  /* 0x0000000017007212 */ /* 0x000fe200078efcff */
[----:B-1----:R-:W-:-:S06]  /*02c0*/  UPRMT UR4, UR5, 0x654, UR4 ;  /* 0x0000065405047896 */ /* 0x002fcc0008000004 */
[----:B------:R-:W-:Y:S02]  /*02d0*/  LEA.HI R27, R23, UR4, RZ, 0x1e ;  /* 0x00000004171b7c11 */ /* 0x000fe4000f8ff0ff */
[----:B------:R-:W-:Y:S02]  /*02e0*/  LEA.HI R23, R22, UR4, RZ, 0x1e ;  /* 0x0000000416177c11 */ /* 0x000fe4000f8ff0ff */
[----:B------:R-:W-:Y:S01]  /*02f0*/  LEA.HI R29, R24, UR4, RZ, 0x1e ;  /* 0x00000004181d7c11 */ /* 0x000fe2000f8ff0ff */
[----:B------:R-:W-:Y:S01]  /*0300*/  IMAD R27, R0, 0x4, R27 ;  /* 0x00000004001b7824 */ /* 0x000fe200078e021b */
[----:B------:R-:W-:Y:S01]  /*0310*/  LEA.HI R26, R26, UR4, RZ, 0x1e ;  /* 0x000000041a1a7c11 */ /* 0x000fe2000f8ff0ff */
[C---:B------:R-:W-:Y:S02]  /*0320*/  IMAD R24, R0.reuse, 0x4, R23 ;  /* 0x0000000400187824 */ /* 0x040fe400078e0217 */
[C---:B------:R-:W-:Y:S01]  /*0330*/  IMAD R29, R0.reuse, 0x4, R29 ;  /* 0x00000004001d7824 */ /* 0x040fe200078e021d */
[----:B------:R-:W1:Y:S01]  /*0340*/  LDC.64 R22, c[0x0][0x218] ;  /* 0x00008600ff167b82 */ /* 0x000e620000000a00 */
[----:B------:R-:W-:-:S02]  /*0350*/  IMAD R26, R0, 0x4, R26 ;  /* 0x00000004001a7824 */ /* 0x000fc400078e021a */
[----:B-1----:R-:W-:Y:S01]  /*0360*/  IMAD.WIDE R22, R25, 0x4, R22 ;  /* 0x0000000419167825 */ /* 0x002fe200078e0216 */
[----:B--2---:R-:W-:Y:S04]  /*0370*/  STS [R27], R4 ;  /* 0x000000041b007388 */ /* 0x004fe80000000800 */
[----:B------:R-:W-:Y:S04]  /*0380*/  STS [R24+0x40], R5 ;  /* 0x0000400518007388 */ /* 0x000fe80000000800 */
[----:B------:R1:W-:Y:S04]  /*0390*/  STS [R29+0x80], R6 ;  /* 0x000080061d007388 */ /* 0x0003e80000000800 */
[----:B------:R-:W-:Y:S04]  /*03a0*/  STS [R26+0xc0], R7 ;  /* 0x0000c0071a007388 */ /* 0x000fe80000000800 */
[----:B---3--:R-:W-:Y:S04]  /*03b0*/  STS [R27+0x10], R8 ;  /* 0x000010081b007388 */ /* 0x008fe80000000800 */
[----:B------:R2:W-:Y:S04]  /*03c0*/  STS [R24+0x50], R9 ;  /* 0x0000500918007388 */ /* 0x0005e80000000800 */
[----:B------:R-:W-:Y:S04]  /*03d0*/  STS [R29+0x90], R10 ;  /* 0x0000900a1d007388 */ /* 0x000fe80000000800 */
[----:B------:R-:W-:Y:S04]  /*03e0*/  STS [R26+0xd0], R11 ;  /* 0x0000d00b1a007388 */ /* 0x000fe80000000800 */
[----:B----4-:R-:W-:Y:S04]  /*03f0*/  STS [R27+0x20], R12 ;  /* 0x0000200c1b007388 */ /* 0x010fe80000000800 */
[----:B------:R-:W-:Y:S04]  /*0400*/  STS [R24+0x60], R13 ;  /* 0x0000600d18007388 */ /* 0x000fe80000000800 */
[----:B------:R-:W-:Y:S04]  /*0410*/  STS [R29+0xa0], R14 ;  /* 0x0000a00e1d007388 */ /* 0x000fe80000000800 */
[----:B------:R-:W-:Y:S04]  /*0420*/  STS [R26+0xe0], R15 ;  /* 0x0000e00f1a007388 */ /* 0x000fe80000000800 */
[----:B-----5:R-:W-:Y:S04]  /*0430*/  STS [R27+0x30], R16 ;  /* 0x000030101b007388 */ /* 0x020fe80000000800 */
[----:B------:R-:W-:Y:S04]  /*0440*/  STS [R24+0x70], R17 ;  /* 0x0000701118007388 */ /* 0x000fe80000000800 */
[----:B------:R3:W-:Y:S04]  /*0450*/  STS [R29+0xb0], R18 ;  /* 0x0000b0121d007388 */ /* 0x0007e80000000800 */
[----:B------:R4:W-:Y:S01]  /*0460*/  STS [R26+0xf0], R19 ;  /* 0x0000f0131a007388 */ /* 0x0009e20000000800 */
[----:B------:R-:W-:Y:S06]  /*0470*/  BAR.SYNC.DEFER_BLOCKING 0x0 ;  /* 0x0000000000007b1d */ /* 0x000fec0000010000 */
[----:B-1----:R1:W5:Y:S01]  /*0480*/  LDG.E.EL R6, desc[UR6][R22.64] ;  /* 0x0000000616067981 */ /* 0x002362000c2e1900 */
[----:B------:R-:W-:-:S02]  /*0490*/  LOP3.LUT R4, R2, 0x3fc, RZ, 0xc0, !PT ;  /* 0x000003fc02047812 */ /* 0x000fc400078ec0ff */
[----:B--2---:R-:W-:Y:S02]  /*04a0*/  SHF.R.U32.HI R9, RZ, 0x2, R21 ;  /* 0x00000002ff097819 */ /* 0x004fe40000011615 */
[C---:B------:R-:W-:Y:S02]  /*04b0*/  LOP3.LUT R5, R4.reuse, 0x400, RZ, 0xfc, !PT ;  /* 0x0000040004057812 */ /* 0x040fe400078efcff */
[C---:B------:R-:W-:Y:S02]  /*04c0*/  LOP3.LUT R7, R4.reuse, 0x800, RZ, 0xfc, !PT ;  /* 0x0000080004077812 */ /* 0x040fe400078efcff */
[----:B------:R-:W-:Y:S02]  /*04d0*/  LOP3.LUT R8, R4, 0xc00, RZ, 0xfc, !PT ;  /* 0x00000c0004087812 */ /* 0x000fe400078efcff */
[----:B------:R-:W-:Y:S02]  /*04e0*/  SHF.R.U32.HI R5, RZ, 0x2, R5 ;  /* 0x00000002ff057819 */ /* 0x000fe40000011605 */
[----:B------:R-:W-:-:S02]  /*04f0*/  SHF.R.U32.HI R7, RZ, 0x2, R7 ;  /* 0x00000002ff077819 */ /* 0x000fc40000011607 */
[----:B------:R-:W-:Y:S02]  /*0500*/  SHF.R.U32.HI R8, RZ, 0x2, R8 ;  /* 0x00000002ff087819 */ /* 0x000fe40000011608 */
[----:B------:R-:W-:Y:S02]  /*0510*/  LOP3.LUT R0, R21, 0xff, RZ, 0xc0, !PT ;  /* 0x000000ff15007812 */ /* 0x000fe400078ec0ff */
[----:B------:R-:W-:Y:S02]  /*0520*/  LOP3.LUT R5, R5, 0x1fc, RZ, 0xc0, !PT ;  /* 0x000001fc05057812 */ /* 0x000fe400078ec0ff */
[----:B------:R-:W-:Y:S02]  /*0530*/  LOP3.LUT R21, R21, 0xfc, RZ, 0xc0, !PT ;  /* 0x000000fc15157812 */ /* 0x000fe400078ec0ff */
[----:B------:R-:W-:Y:S01]  /*0540*/  LOP3.LUT R7, R7, 0x2fc, RZ, 0xc0, !PT ;  /* 0x000002fc07077812 */ /* 0x000fe200078ec0ff */
[----:B------:R-:W-:Y:S01]  /*0550*/  VIADD R5, R5, UR4 ;  /* 0x0000000405057c36 */ /* 0x000fe20008000000 */
[----:B------:R-:W-:Y:S01]  /*0560*/  LOP3.LUT R8, R8, 0x3fc, RZ, 0xc0, !PT ;  /* 0x000003fc08087812 */ /* 0x000fe200078ec0ff */
[----:B------:R-:W-:Y:S01]  /*0570*/  VIADD R21, R21, UR4 ;  /* 0x0000000415157c36 */ /* 0x000fe20008000000 */
[----:B---3--:R-:W-:Y:S01]  /*0580*/  LEA R29, R0, UR4, 0x3 ;  /* 0x00000004001d7c11 */ /* 0x008fe2000f8e18ff */
[----:B------:R-:W-:Y:S01]  /*0590*/  VIADD R7, R7, UR4 ;  /* 0x0000000407077c36 */ /* 0x000fe20008000000 */
[----:B------:R-:W-:Y:S01]  /*05a0*/  SGXT.U32 R9, R9, 0x6 ;  /* 0x000000060909781a */ /* 0x000fe20000000000 */
[----:B------:R-:W-:Y:S01]  /*05b0*/  VIADD R11, R8, UR4 ;  /* 0x00000004080b7c36 */ /* 0x000fe20008000000 */
[----:B----4-:R-:W-:Y:S01]  /*05c0*/  LOP3.LUT R19, R3, 0xc, R2, 0xf8, !PT ;  /* 0x0000000c03137812 */ /* 0x010fe200078ef802 */
[C---:B------:R-:W-:Y:S01]  /*05d0*/  IMAD R10, R4.reuse, 0x4, R5 ;  /* 0x00000004040a7824 */ /* 0x040fe200078e0205 */
[C---:B------:R-:W-:Y:S01]  /*05e0*/  LEA R28, R9.reuse, UR4, 0x3 ;  /* 0x00000004091c7c11 */ /* 0x040fe2000f8e18ff */
[C---:B------:R-:W-:Y:S01]  /*05f0*/  IMAD R17, R4.reuse, 0x4, R21 ;  /* 0x0000000404117824 */ /* 0x040fe200078e0215 */
[C---:B------:R-:W-:Y:S01]  /*0600*/  LOP3.LUT R15, R9.reuse, 0x40, RZ, 0xfc, !PT ;  /* 0x00000040090f7812 */ /* 0x040fe200078efcff */
[C---:B------:R-:W-:Y:S01]  /*0610*/  IMAD R13, R4.reuse, 0x4, R7 ;  /* 0x00000004040d7824 */ /* 0x040fe200078e0207 */
[----:B------:R-:W-:Y:S01]  /*0620*/  LDS R25, [R10+0x1000] ;  /* 0x001000000a197984 */ /* 0x000fe20000000800 */
[----:B------:R-:W-:Y:S01]  /*0630*/  IMAD R27, R4, 0x4, R11 ;  /* 0x00000004041b7824 */ /* 0x000fe200078e020b */
[----:B------:R-:W-:Y:S01]  /*0640*/  LOP3.LUT R3, R9, 0x80, RZ, 0xfc, !PT ;  /* 0x0000008009037812 */ /* 0x000fe200078efcff */
[----:B------:R-:W-:Y:S01]  /*0650*/  IMAD.SHL.U32 R2, R20, 0x100, RZ ;  /* 0x0000010014027824 */ /* 0x000fe200078e00ff */
[----:B-1----:R-:W-:Y:S01]  /*0660*/  LDS R22, [R10+0x1004] ;  /* 0x001004000a167984 */ /* 0x002fe20000000800 */
[----:B------:R-:W-:-:S02]  /*0670*/  LEA R26, R15, UR4, 0x3 ;  /* 0x000000040f1a7c11 */ /* 0x000fc4000f8e18ff */
[----:B------:R-:W-:Y:S01]  /*0680*/  PRMT R15, R9, 0x6540, R20 ;  /* 0x00006540090f7816 */ /* 0x000fe20000000014 */
[----:B------:R-:W-:Y:S01]  /*0690*/  LDS R23, [R10+0x1008] ;  /* 0x001008000a177984 */ /* 0x000fe20000000800 */
[----:B------:R-:W-:-:S03]  /*06a0*/  LOP3.LUT R20, R2, 0xc0, R9, 0xfe, !PT ;  /* 0x000000c002147812 */ /* 0x000fc600078efe09 */
[----:B------:R-:W-:Y:S04]  /*06b0*/  LDS R24, [R10+0x100c] ;  /* 0x00100c000a187984 */ /* 0x000fe80000000800 */
[----:B------:R-:W-:Y:S04]  /*06c0*/  LDS R21, [R13+0x2000] ;  /* 0x002000000d157984 */ /* 0x000fe80000000800 */
[----:B------:R-:W-:Y:S04]  /*06d0*/  LDS R18, [R13+0x2004] ;  /* 0x002004000d127984 */ /* 0x000fe80000000800 */
[----:B------:R-:W-:Y:S04]  /*06e0*/  LDS R16, [R13+0x2008] ;  /* 0x002008000d107984 */ /* 0x000fe80000000800 */
[----:B------:R-:W-:Y:S04]  /*06f0*/  LDS R14, [R13+0x200c] ;  /* 0x00200c000d0e7984 */ /* 0x000fe80000000800 */
[----:B------:R-:W-:Y:S04]  /*0700*/  LDS R7, [R17+0xc] ;  /* 0x00000c0011077984 */ /* 0x000fe80000000800 */
[----:B------:R-:W-:Y:S04]  /*0710*/  LDS R8, [R17+0x8] ;  /* 0x0000080011087984 */ /* 0x000fe80000000800 */
[----:B------:R-:W-:Y:S04]  /*0720*/  LDS R5, [R17+0x4] ;  /* 0x0000040011057984 */ /* 0x000fe80000000800 */
[----:B------:R-:W-:Y:S04]  /*0730*/  LDS R4, [R17] ;  /* 0x0000000011047984 */ /* 0x000fe80000000800 */
[----:B------:R-:W-:Y:S04]  /*0740*/  LDS R0, [R27+0x3000] ;  /* 0x003000001b007984 */ /* 0x000fe80000000800 */
[----:B------:R-:W-:Y:S04]  /*0750*/  LDS R12, [R27+0x3004] ;  /* 0x003004001b0c7984 */ /* 0x000fe80000000800 */
[----:B------:R-:W-:Y:S04]  /*0760*/  LDS R11, [R27+0x3008] ;  /* 0x003008001b0b7984 */ /* 0x000fe80000000800 */
[----:B------:R1:W-:Y:S01]  /*0770*/  LDS R10, [R27+0x300c] ;  /* 0x00300c001b0a7984 */ /* 0x0003e20000000800 */
[----:B------:R-:W-:Y:S01]  /*0780*/  BAR.SYNC.DEFER_BLOCKING 0x0 ;  /* 0x0000000000007b1d */ /* 0x000fe20000010000 */
[----:B-1----:R-:W-:-:S05]  /*0790*/  LEA R27, R3, UR4, 0x3 ;  /* 0x00000004031b7c11 */ /* 0x002fca000f8e18ff */
[----:B-----5:R-:W-:Y:S02]  /*07a0*/  STS [R29], R6 ;  /* 0x000000061d007388 */ /* 0x020fe40000000800 */
[----:B------:R-:W-:Y:S06]  /*07b0*/  BAR.SYNC.DEFER_BLOCKING 0x0 ;  /* 0x0000000000007b1d */ /* 0x000fec0000010000 */
[----:B------:R1:W2:Y:S04]  /*07c0*/  LDS R13, [R28] ;  /* 0x000000001c0d7984 */ /* 0x0002a80000000800 */
[----:B------:R-:W3:Y:S01]  /*07d0*/  LDS R26, [R26] ;  /* 0x000000001a1a7984 */ /* 0x000ee20000000800 */
[----:B-1----:R-:W-:-:S03]  /*07e0*/  LOP3.LUT R28, R2, 0x40, R9, 0xfe, !PT ;  /* 0x00000040021c7812 */ /* 0x002fc600078efe09 */
[----:B------:R-:W1:Y:S01]  /*07f0*/  LDS R27, [R27] ;  /* 0x000000001b1b7984 */ /* 0x000e620000000800 */
[CC--:B--2---:R-:W-:Y:S01]  /*0800*/  FSETP.GEU.AND P1, PT, R8.reuse, -R13.reuse, PT ;  /* 0x8000000d0800720b */ /* 0x0c4fe20003f2e000 */
[--C-:B------:R-:W-:Y:S01]  /*0810*/  FADD R6, R8, R13.reuse ;  /* 0x0000000d08067221 */ /* 0x100fe20000000000 */
[----:B------:R-:W-:Y:S02]  /*0820*/  LOP3.LUT R8, R2, 0x80, R9, 0xfe, !PT ;  /* 0x0000008002087812 */ /* 0x000fe400078efe09 */
[----:B------:R-:W-:Y:S01]  /*0830*/  LOP3.LUT R9, R9, 0xc0, RZ, 0xfc, !PT ;  /* 0x000000c009097812 */ /* 0x000fe200078efcff */
[----:B------:R-:W2:Y:S01]  /*0840*/  LDC.64 R2, c[0x0][0x220] ;  /* 0x00008800ff027b82 */ /* 0x000ea20000000a00 */
[CC--:B------:R-:W-:Y:S01]  /*0850*/  FSETP.GEU.AND P2, PT, R5.reuse, -R13.reuse, PT ;  /* 0x8000000d0500720b */ /* 0x0c0fe20003f4e000 */
[--C-:B------:R-:W-:Y:S01]  /*0860*/  FADD R5, R5, R13.reuse ;  /* 0x0000000d05057221 */ /* 0x100fe20000000000 */
[CC--:B------:R-:W-:Y:S01]  /*0870*/  FSETP.GEU.AND P0, PT, R7.reuse, -R13.reuse, PT ;  /* 0x8000000d0700720b */ /* 0x0c0fe20003f0e000 */
[--C-:B------:R-:W-:Y:S01]  /*0880*/  FADD R7, R7, R13.reuse ;  /* 0x0000000d07077221 */ /* 0x100fe20000000000 */
[C---:B------:R-:W-:Y:S01]  /*0890*/  FSETP.GEU.AND P3, PT, R4.reuse, -R13, PT ;  /* 0x8000000d0400720b */ /* 0x040fe20003f6e000 */
[----:B------:R-:W-:Y:S01]  /*08a0*/  FADD R4, R4, R13 ;  /* 0x0000000d04047221 */ /* 0x000fe20000000000 */
[----:B------:R-:W-:Y:S01]  /*08b0*/  LEA R13, R9, UR4, 0x3 ;  /* 0x00000004090d7c11 */ /* 0x000fe2000f8e18ff */
[--C-:B------:R-:W-:Y:S01]  /*08c0*/  IMAD R9, R15, 0x4000, R19.reuse ;  /* 0x000040000f097824 */ /* 0x100fe200078e0213 */
[----:B------:R-:W-:Y:S01]  /*08d0*/  SEL R7, R7, RZ, P0 ;  /* 0x000000ff07077207 */ /* 0x000fe20000000000 */
[--C-:B------:R-:W-:Y:S01]  /*08e0*/  IMAD R17, R8, 0x4000, R19.reuse ;  /* 0x0000400008117824 */ /* 0x100fe200078e0213 */
[----:B------:R-:W-:Y:S01]  /*08f0*/  SEL R5, R5, RZ, P2 ;  /* 0x000000ff05057207 */ /* 0x000fe20001000000 */
[--C-:B------:R-:W-:Y:S01]  /*0900*/  IMAD R15, R28, 0x4000, R19.reuse ;  /* 0x000040001c0f7824 */ /* 0x100fe200078e0213 */
[----:B------:R-:W4:Y:S01]  /*0910*/  LDS R13, [R13] ;  /* 0x000000000d0d7984 */ /* 0x000f220000000800 */
[----:B------:R-:W-:Y:S01]  /*0920*/  SEL R6, R6, RZ, P1 ;  /* 0x000000ff06067207 */ /* 0x000fe20000800000 */
[----:B------:R-:W-:Y:S01]  /*0930*/  IMAD R19, R20, 0x4000, R19 ;  /* 0x0000400014137824 */ /* 0x000fe200078e0213 */
[----:B------:R-:W-:-:S02]  /*0940*/  SEL R4, R4, RZ, P3 ;  /* 0x000000ff04047207 */ /* 0x000fc40001800000 */
[CC--:B---3--:R-:W-:Y:S01]  /*0950*/  FSETP.GEU.AND P0, PT, R24.reuse, -R26.reuse, PT ;  /* 0x8000001a1800720b */ /* 0x0c8fe20003f0e000 */
[--C-:B------:R-:W-:Y:S01]  /*0960*/  FADD R24, R24, R26.reuse ;  /* 0x0000001a18187221 */ /* 0x100fe20000000000 */
[CC--:B------:R-:W-:Y:S01]  /*0970*/  FSETP.GEU.AND P4, PT, R25.reuse, -R26.reuse, PT ;  /* 0x8000001a1900720b */ /* 0x0c0fe20003f8e000 */
[--C-:B------:R-:W-:Y:S01]  /*0980*/  FADD R25, R25, R26.reuse ;  /* 0x0000001a19197221 */ /* 0x100fe20000000000 */
[CC--:B------:R-:W-:Y:S01]  /*0990*/  FSETP.GEU.AND P5, PT, R23.reuse, -R26.reuse, PT ;  /* 0x8000001a1700720b */ /* 0x0c0fe20003fae000 */
[----:B------:R-:W-:Y:S01]  /*09a0*/  FADD R23, R23, R26 ;  /* 0x0000001a17177221 */ /* 0x000fe20000000000 */
[----:B--2---:R-:W-:Y:S01]  /*09b0*/  IMAD.WIDE R8, R9, 0x4, R2 ;  /* 0x0000000409087825 */ /* 0x004fe200078e0202 */
[----:B------:R-:W-:-:S03]  /*09c0*/  FSETP.GEU.AND P6, PT, R22, -R26, PT ;  /* 0x8000001a1600720b */ /* 0x000fc60003fce000 */
[----:B------:R-:W-:Y:S01]  /*09d0*/  FADD R22, R22, R26 ;  /* 0x0000001a16167221 */ /* 0x000fe20000000000 */
[C-C-:B-1----:R-:W-:Y:S01]  /*09e0*/  FADD R26, R16.reuse, R27.reuse ;  /* 0x0000001b101a7221 */ /* 0x142fe20000000000 */
[-C--:B------:R-:W-:Y:S01]  /*09f0*/  FSETP.GEU.AND P1, PT, R16, -R27.reuse, PT ;  /* 0x8000001b1000720b */ /* 0x080fe20003f2e000 */
[----:B------:R1:W-:Y:S01]  /*0a00*/  STG.E.128 desc[UR6][R8.64], R4 ;  /* 0x0000000408007986 */ /* 0x0003e2000c101d06 */
[-C--:B------:R-:W-:Y:S02]  /*0a10*/  FSETP.GEU.AND P2, PT, R18, -R27.reuse, PT ;  /* 0x8000001b1200720b */ /* 0x080fe40003f4e000 */
[-C--:B------:R-:W-:Y:S02]  /*0a20*/  FSETP.GEU.AND P3, PT, R21, -R27.reuse, PT ;  /* 0x8000001b1500720b */ /* 0x080fe40003f6e000 */
[----:B-1----:R-:W-:Y:S01]  /*0a30*/  SEL R7, R24, RZ, P0 ;  /* 0x000000ff18077207 */ /* 0x002fe20000000000 */
[--C-:B------:R-:W-:Y:S01]  /*0a40*/  FADD R9, R18, R27.reuse ;  /* 0x0000001b12097221 */ /* 0x100fe20000000000 */
[----:B------:R-:W-:Y:S01]  /*0a50*/  SEL R4, R25, RZ, P4 ;  /* 0x000000ff19047207 */ /* 0x000fe20002000000 */
[--C-:B------:R-:W-:Y:S01]  /*0a60*/  FADD R8, R21, R27.reuse ;  /* 0x0000001b15087221 */ /* 0x100fe20000000000 */
[C---:B------:R-:W-:Y:S01]  /*0a70*/  FSETP.GEU.AND P4, PT, R14.reuse, -R27, PT ;  /* 0x8000001b0e00720b */ /* 0x040fe20003f8e000 */
[----:B------:R-:W-:Y:S01]  /*0a80*/  FADD R27, R14, R27 ;  /* 0x0000001b0e1b7221 */ /* 0x000fe20000000000 */
[CC--:B----4-:R-:W-:Y:S01]  /*0a90*/  FSETP.GEU.AND P0, PT, R10.reuse, -R13.reuse, PT ;  /* 0x8000000d0a00720b */ /* 0x0d0fe20003f0e000 */
[--C-:B------:R-:W-:Y:S01]  /*0aa0*/  FADD R20, R10, R13.reuse ;  /* 0x0000000d0a147221 */ /* 0x100fe20000000000 */
[----:B------:R-:W-:Y:S01]  /*0ab0*/  SEL R10, R26, RZ, P1 ;  /* 0x000000ff1a0a7207 */ /* 0x000fe20000800000 */
[--C-:B------:R-:W-:Y:S01]  /*0ac0*/  FADD R16, R12, R13.reuse ;  /* 0x0000000d0c107221 */ /* 0x100fe20000000000 */
[----:B------:R-:W-:Y:S01]  /*0ad0*/  SEL R6, R23, RZ, P5 ;  /* 0x000000ff17067207 */ /* 0x000fe20002800000 */
[--C-:B------:R-:W-:Y:S01]  /*0ae0*/  FADD R18, R11, R13.reuse ;  /* 0x0000000d0b127221 */ /* 0x100fe20000000000 */
[CC--:B------:R-:W-:Y:S01]  /*0af0*/  FSETP.GEU.AND P1, PT, R0.reuse, -R13.reuse, PT ;  /* 0x8000000d0000720b */ /* 0x0c0fe20003f2e000 */
[----:B------:R-:W-:Y:S01]  /*0b00*/  FADD R0, R0, R13 ;  /* 0x0000000d00007221 */ /* 0x000fe20000000000 */
[----:B------:R-:W-:-:S02]  /*0b10*/  FSETP.GEU.AND P5, PT, R12, -R13, PT ;  /* 0x8000000d0c00720b */ /* 0x000fc40003fae000 */
[----:B------:R-:W-:Y:S02]  /*0b20*/  SEL R5, R22, RZ, P6 ;  /* 0x000000ff16057207 */ /* 0x000fe40003000000 */
[----:B------:R-:W-:Y:S01]  /*0b30*/  FSETP.GEU.AND P6, PT, R11, -R13, PT ;  /* 0x8000000d0b00720b */ /* 0x000fe20003fce000 */
[--C-:B------:R-:W-:Y:S01]  /*0b40*/  IMAD.WIDE R12, R15, 0x4, R2.reuse ;  /* 0x000000040f0c7825 */ /* 0x100fe200078e0202 */
[----:B------:R-:W-:Y:S02]  /*0b50*/  SEL R9, R9, RZ, P2 ;  /* 0x000000ff09097207 */ /* 0x000fe40001000000 */
[----:B------:R-:W-:Y:S01]  /*0b60*/  SEL R8, R8, RZ, P3 ;  /* 0x000000ff08087207 */ /* 0x000fe20001800000 */
[--C-:B------:R-:W-:Y:S01]  /*0b70*/  IMAD.WIDE R14, R17, 0x4, R2.reuse ;  /* 0x00000004110e7825 */ /* 0x100fe200078e0202 */
[----:B------:R-:W-:Y:S01]  /*0b80*/  SEL R11, R27, RZ, P4 ;  /* 0x000000ff1b0b7207 */ /* 0x000fe20002000000 */
[----:B------:R-:W-:Y:S01]  /*0b90*/  STG.E.128 desc[UR6][R12.64], R4 ;  /* 0x000000040c007986 */ /* 0x000fe2000c101d06 */
[----:B------:R-:W-:Y:S01]  /*0ba0*/  SEL R17, R16, RZ, P5 ;  /* 0x000000ff10117207 */ /* 0x000fe20002800000 */
[----:B------:R-:W-:Y:S01]  /*0bb0*/  IMAD.WIDE R2, R19, 0x4, R2 ;  /* 0x0000000413027825 */ /* 0x000fe200078e0202 */
[----:B------:R-:W-:Y:S01]  /*0bc0*/  SEL R18, R18, RZ, P6 ;  /* 0x000000ff12127207 */ /* 0x000fe20003000000 */
[----:B------:R-:W-:Y:S01]  /*0bd0*/  STG.E.128 desc[UR6][R14.64], R8 ;  /* 0x000000080e007986 */ /* 0x000fe2000c101d06 */
[----:B------:R-:W-:-:S02]  /*0be0*/  SEL R19, R20, RZ, P0 ;  /* 0x000000ff14137207 */ /* 0x000fc40000000000 */
[----:B------:R-:W-:-:S05]  /*0bf0*/  SEL R16, R0, RZ, P1 ;  /* 0x000000ff00107207 */ /* 0x000fca0000800000 */
[----:B------:R-:W-:Y:S01]  /*0c00*/  STG.E.128 desc[UR6][R2.64], R16 ;  /* 0x0000001002007986 */ /* 0x000fe2000c101d06 */
[----:B------:R-:W-:Y:S05]  /*0c10*/  EXIT ;  /* 0x000000000000794d */ /* 0x000fea0003800000 */
.L_x_0:
[----:B------:R-:W-:-:S00]  /*0c20*/  BRA `(.L_x_0) ;  /* 0xfffffffc00fc7947 */ /* 0x000fc0000383ffff */
[----:B------:R-:W-:-:S00]  /*0c30*/  NOP ;  /* 0x0000000000007918 */ /* 0x000fc00000000000 */
        /* <DEDUP_REMOVED lines=12> */
.L_x_1:


//--------------------- .nv.shared.triton_poi_fused_convolution_div_max_pool2d_with_indices_relu_sub_31 --------------------------
	.section	.nv.shared.triton_poi_fused_convolution_div_max_pool2d_with_indices_relu_sub_31,"aw",@nobits
	.sectionflags	@""
	.align	16
	.zero		1024


//--------------------- .nv.constant0.triton_poi_fused_convolution_div_max_pool2d_with_indices_relu_sub_31 --------------------------
	.section	.nv.constant0.triton_poi_fused_convolution_div_max_pool2d_with_indices_relu_sub_31,"a",@progbits
	.sectionflags	@""
	.align	4
.nv.constant0.triton_poi_fused_convolution_div_max_pool2d_with_indices_relu_sub_31:
	.zero		560
